//
// Generated by NVIDIA NVVM Compiler
//
// Compiler Build ID: CL-36424714
// Cuda compilation tools, release 13.0, V13.0.88
// Based on NVVM 20.0.0
//

.version 9.0
.target sm_100
.address_size 64

	// .globl	_Z9addKernelPiS_
.extern .shared .align 16 .b8 sdata[];

.visible .entry _Z9addKernelPiS_(
	.param .u64 .ptr .align 1 _Z9addKernelPiS__param_0,
	.param .u64 .ptr .align 1 _Z9addKernelPiS__param_1
)
{
	.reg .pred 	%p<5>;
	.reg .b32 	%r<27>;
	.reg .b64 	%rd<9>;

	ld.param.u64 	%rd1, [_Z9addKernelPiS__param_0];
	ld.param.u64 	%rd2, [_Z9addKernelPiS__param_1];
	cvta.to.global.u64 	%rd3, %rd2;
	mov.u32 	%r7, %ctaid.y;
	mov.u32 	%r8, %nctaid.x;
	mov.u32 	%r9, %ctaid.x;
	mad.lo.s32 	%r1, %r7, %r8, %r9;
	mov.u32 	%r2, %ntid.x;
	mov.u32 	%r3, %tid.x;
	mad.lo.s32 	%r10, %r1, %r2, %r3;
	mul.wide.s32 	%rd4, %r10, 4;
	add.s64 	%rd5, %rd3, %rd4;
	ld.global.u32 	%r11, [%rd5];
	shl.b32 	%r12, %r3, 2;
	mov.u32 	%r13, sdata;
	add.s32 	%r14, %r13, %r12;
	st.shared.u32 	[%r14], %r11;
	bar.sync 	0;
	setp.lt.u32 	%p1, %r2, 2;
	@%p1 bra 	$L__BB0_5;
	mov.b32 	%r26, 1;
$L__BB0_2:
	shl.b32 	%r5, %r26, 1;
	mul.lo.s32 	%r6, %r5, %r3;
	setp.ge.u32 	%p2, %r6, %r2;
	@%p2 bra 	$L__BB0_4;
	add.s32 	%r16, %r6, %r26;
	shl.b32 	%r17, %r16, 2;
	add.s32 	%r19, %r13, %r17;
	ld.shared.u32 	%r20, [%r19];
	shl.b32 	%r21, %r6, 2;
	add.s32 	%r22, %r13, %r21;
	ld.shared.u32 	%r23, [%r22];
	add.s32 	%r24, %r23, %r20;
	st.shared.u32 	[%r22], %r24;
$L__BB0_4:
	bar.sync 	0;
	setp.lt.u32 	%p3, %r5, %r2;
	mov.u32 	%r26, %r5;
	@%p3 bra 	$L__BB0_2;
$L__BB0_5:
	setp.ne.s32 	%p4, %r3, 0;
	@%p4 bra 	$L__BB0_7;
	ld.shared.u32 	%r25, [sdata];
	cvta.to.global.u64 	%rd6, %rd1;
	mul.wide.u32 	%rd7, %r1, 4;
	add.s64 	%rd8, %rd6, %rd7;
	st.global.u32 	[%rd8], %r25;
$L__BB0_7:
	ret;

}


// ===== COMPILED SASS (sm_100) =====

	.target	sm_100

	.elftype	@"ET_EXEC"


//--------------------- .note.nv.tkinfo           --------------------------
	.section	.note.nv.tkinfo,"",@"SHT_NOTE"
	.sectionflags	@"SHF_NOTE_NV_TKINFO"
	.tkinfo
        /*0018*/ 	.word	0x00000002
        /*0030*/ 	.string	""
        /*0030*/ 	.string	"ptxas"
        /*0030*/ 	.string	"Cuda compilation tools, release 13.0, V13.0.88"
        /*0030*/ 	.string	"Build cuda_13.0.r13.0/compiler.36424714_0"
        /*0030*/ 	.string	"-arch sm_100 -m 64 "



//--------------------- .note.nv.cuinfo           --------------------------
	.section	.note.nv.cuinfo,"",@"SHT_NOTE"
	.sectionflags	@"SHF_NOTE_NV_CUINFO"
        /*0018*/ 	.short	0x0002
        /*001a*/ 	.short	0x0064
        /*001c*/ 	.short	0x0082
	.zero		2


//--------------------- .nv.info                  --------------------------
	.section	.nv.info,"",@"SHT_CUDA_INFO"
	.align	4


	//----- nvinfo : EIATTR_REGCOUNT
	.align		4
        /*0000*/ 	.byte	0x04, 0x2f
        /*0002*/ 	.short	(.L_1 - .L_0)
	.align		4
.L_0:
        /*0004*/ 	.word	index@(_Z9addKernelPiS_)
        /*0008*/ 	.word	0x0000000a


	//----- nvinfo : EIATTR_FRAME_SIZE
	.align		4
.L_1:
        /*000c*/ 	.byte	0x04, 0x11
        /*000e*/ 	.short	(.L_3 - .L_2)
	.align		4
.L_2:
        /*0010*/ 	.word	index@(_Z9addKernelPiS_)
        /*0014*/ 	.word	0x00000000


	//----- nvinfo : EIATTR_MIN_STACK_SIZE
	.align		4
.L_3:
        /*0018*/ 	.byte	0x04, 0x12
        /*001a*/ 	.short	(.L_5 - .L_4)
	.align		4
.L_4:
        /*001c*/ 	.word	index@(_Z9addKernelPiS_)
        /*0020*/ 	.word	0x00000000
.L_5:


//--------------------- .nv.compat                --------------------------
	.section	.nv.compat,"",@"SHT_CUDA_COMPAT_INFO"
	.align	4
        /*0000*/ 	.byte	0x02, 0x09, 0x00, 0x00, 0x02, 0x02, 0x01, 0x00, 0x02, 0x05, 0x05, 0x00, 0x03, 0x07, 0x01, 0x01
        /*0010*/ 	.byte	0x02, 0x03, 0x00, 0x00, 0x02, 0x06, 0x01, 0x00, 0x04, 0x0b, 0x08, 0x00, 0x09, 0x00, 0x00, 0x00
        /*0020*/ 	.byte	0x00, 0x00, 0x00, 0x00


//--------------------- .nv.info._Z9addKernelPiS_ --------------------------
	.section	.nv.info._Z9addKernelPiS_,"",@"SHT_CUDA_INFO"
	.sectionflags	@""
	.align	4


	//----- nvinfo : EIATTR_CUDA_API_VERSION
	.align		4
        /*0000*/ 	.byte	0x04, 0x37
        /*0002*/ 	.short	(.L_7 - .L_6)
.L_6:
        /*0004*/ 	.word	0x00000082


	//----- nvinfo : EIATTR_KPARAM_INFO
	.align		4
.L_7:
        /*0008*/ 	.byte	0x04, 0x17
        /*000a*/ 	.short	(.L_9 - .L_8)
.L_8:
        /*000c*/ 	.word	0x00000000
        /*0010*/ 	.short	0x0001
        /*0012*/ 	.short	0x0008
        /*0014*/ 	.byte	0x00, 0xf5, 0x21, 0x00


	//----- nvinfo : EIATTR_KPARAM_INFO
	.align		4
.L_9:
        /*0018*/ 	.byte	0x04, 0x17
        /*001a*/ 	.short	(.L_11 - .L_10)
.L_10:
        /*001c*/ 	.word	0x00000000
        /*0020*/ 	.short	0x0000
        /*0022*/ 	.short	0x0000
        /*0024*/ 	.byte	0x00, 0xf5, 0x21, 0x00


	//----- nvinfo : EIATTR_SPARSE_MMA_MASK
	.align		4
.L_11:
        /*0028*/ 	.byte	0x03, 0x50
        /*002a*/ 	.short	0x0000


	//----- nvinfo : EIATTR_MAXREG_COUNT
	.align		4
        /*002c*/ 	.byte	0x03, 0x1b
        /*002e*/ 	.short	0x00ff


	//----- nvinfo : EIATTR_NUM_BARRIERS
	.align		4
        /*0030*/ 	.byte	0x02, 0x4c
        /*0032*/ 	.byte	0x01
	.zero		1


	//----- nvinfo : EIATTR_MERCURY_ISA_VERSION
	.align		4
        /*0034*/ 	.byte	0x03, 0x5f
        /*0036*/ 	.short	0x0101


	//----- nvinfo : EIATTR_VRC_CTA_INIT_COUNT
	.align		4
        /*0038*/ 	.byte	0x02, 0x4a
	.zero		1
	.zero		1


	//----- nvinfo : EIATTR_EXIT_INSTR_OFFSETS
	.align		4
        /*003c*/ 	.byte	0x04, 0x1c
        /*003e*/ 	.short	(.L_13 - .L_12)


	//   ....[0]....
.L_12:
        /*0040*/ 	.word	0x00000240


	//   ....[1]....
        /*0044*/ 	.word	0x000002c0


	//----- nvinfo : EIATTR_CBANK_PARAM_SIZE
	.align		4
.L_13:
        /*0048*/ 	.byte	0x03, 0x19
        /*004a*/ 	.short	0x0010


	//----- nvinfo : EIATTR_PARAM_CBANK
	.align		4
        /*004c*/ 	.byte	0x04, 0x0a
        /*004e*/ 	.short	(.L_15 - .L_14)
	.align		4
.L_14:
        /*0050*/ 	.word	index@(.nv.constant0._Z9addKernelPiS_)
        /*0054*/ 	.short	0x0380
        /*0056*/ 	.short	0x0010


	//----- nvinfo : EIATTR_SW_WAR
	.align		4
.L_15:
        /*0058*/ 	.byte	0x04, 0x36
        /*005a*/ 	.short	(.L_17 - .L_16)
.L_16:
        /*005c*/ 	.word	0x00000008
.L_17:


//--------------------- .nv.callgraph             --------------------------
	.section	.nv.callgraph,"",@"SHT_CUDA_CALLGRAPH"
	.align	4
	.sectionentsize	8
	.align		4
        /*0000*/ 	.word	0x00000000
	.align		4
        /*0004*/ 	.word	0xffffffff
	.align		4
        /*0008*/ 	.word	0x00000000
	.align		4
        /*000c*/ 	.word	0xfffffffe
	.align		4
        /*0010*/ 	.word	0x00000000
	.align		4
        /*0014*/ 	.word	0xfffffffd
	.align		4
        /*0018*/ 	.word	0x00000000
	.align		4
        /*001c*/ 	.word	0xfffffffc


//--------------------- .text._Z9addKernelPiS_    --------------------------
	.section	.text._Z9addKernelPiS_,"ax",@progbits
	.align	128
        .global         _Z9addKernelPiS_
        .type           _Z9addKernelPiS_,@function
        .size           _Z9addKernelPiS_,(.L_x_3 - _Z9addKernelPiS_)
        .other          _Z9addKernelPiS_,@"STO_CUDA_ENTRY STV_DEFAULT"
_Z9addKernelPiS_:
.text._Z9addKernelPiS_:
[----:B------:R-:W-:Y:S01]  /*0000*/  LDC R1, c[0x0][0x37c] ;  /* 0x0000df00ff017b82 */ /* 0x000fe20000000800 */
[----:B------:R-:W0:Y:S07]  /*0010*/  S2R R0, SR_CTAID.X ;  /* 0x0000000000007919 */ /* 0x000e2e0000002500 */
[----:B------:R-:W0:Y:S01]  /*0020*/  S2UR UR4, SR_CTAID.Y ;  /* 0x00000000000479c3 */ /* 0x000e220000002600 */
[----:B------:R-:W1:Y:S01]  /*0030*/  LDCU.64 UR8, c[0x0][0x358] ;  /* 0x00006b00ff0877ac */ /* 0x000e620008000a00 */
[----:B------:R-:W2:Y:S06]  /*0040*/  S2R R4, SR_TID.X ;  /* 0x0000000000047919 */ /* 0x000eac0000002100 */
[----:B------:R-:W0:Y:S01]  /*0050*/  LDC R5, c[0x0][0x370] ;  /* 0x0000dc00ff057b82 */ /* 0x000e220000000800 */
[----:B------:R-:W2:Y:S07]  /*0060*/  LDCU UR7, c[0x0][0x360] ;  /* 0x00006c00ff0777ac */ /* 0x000eae0008000800 */
[----:B------:R-:W3:Y:S01]  /*0070*/  LDC.64 R2, c[0x0][0x388] ;  /* 0x0000e200ff027b82 */ /* 0x000ee20000000a00 */
[----:B0-----:R-:W-:-:S04]  /*0080*/  IMAD R5, R5, UR4, R0 ;  /* 0x0000000405057c24 */ /* 0x001fc8000f8e0200 */
[----:B--2---:R-:W-:-:S04]  /*0090*/  IMAD R7, R5, UR7, R4 ;  /* 0x0000000705077c24 */ /* 0x004fc8000f8e0204 */
[----:B---3--:R-:W-:-:S06]  /*00a0*/  IMAD.WIDE R2, R7, 0x4, R2 ;  /* 0x0000000407027825 */ /* 0x008fcc00078e0202 */
[----:B-1----:R-:W2:Y:S01]  /*00b0*/  LDG.E R2, desc[UR8][R2.64] ;  /* 0x0000000802027981 */ /* 0x002ea2000c1e1900 */
[----:B------:R-:W0:Y:S01]  /*00c0*/  S2UR UR5, SR_CgaCtaId ;  /* 0x00000000000579c3 */ /* 0x000e220000008800 */
[----:B------:R-:W-:Y:S01]  /*00d0*/  UMOV UR4, 0x400 ;  /* 0x0000040000047882 */ /* 0x000fe20000000000 */
[----:B------:R-:W-:Y:S01]  /*00e0*/  UISETP.GE.U32.AND UP0, UPT, UR7, 0x2, UPT ;  /* 0x000000020700788c */ /* 0x000fe2000bf06070 */
[----:B------:R-:W-:Y:S01]  /*00f0*/  ISETP.NE.AND P1, PT, R4, RZ, PT ;  /* 0x000000ff0400720c */ /* 0x000fe20003f25270 */
[----:B0-----:R-:W-:-:S06]  /*0100*/  ULEA UR4, UR5, UR4, 0x18 ;  /* 0x0000000405047291 */ /* 0x001fcc000f8ec0ff */
[----:B------:R-:W-:-:S05]  /*0110*/  LEA R7, R4, UR4, 0x2 ;  /* 0x0000000404077c11 */ /* 0x000fca000f8e10ff */
[----:B--2---:R0:W-:Y:S01]  /*0120*/  STS [R7], R2 ;  /* 0x0000000207007388 */ /* 0x0041e20000000800 */
[----:B------:R-:W-:Y:S06]  /*0130*/  BAR.SYNC.DEFER_BLOCKING 0x0 ;  /* 0x0000000000007b1d */ /* 0x000fec0000010000 */
[----:B------:R-:W-:Y:S05]  /*0140*/  BRA.U !UP0, `(.L_x_0) ;  /* 0x00000001083c7547 */ /* 0x000fea000b800000 */
[----:B------:R-:W-:-:S05]  /*0150*/  UMOV UR5, 0x1 ;  /* 0x0000000100057882 */ /* 0x000fca0000000000 */
.L_x_1:
[----:B------:R-:W-:-:S04]  /*0160*/  USHF.L.U32 UR6, UR5, 0x1, URZ ;  /* 0x0000000105067899 */ /* 0x000fc800080006ff */
[----:B------:R-:W-:Y:S02]  /*0170*/  UISETP.GE.U32.AND UP0, UPT, UR6, UR7, UPT ;  /* 0x000000070600728c */ /* 0x000fe4000bf06070 */
[----:B01----:R-:W-:-:S05]  /*0180*/  IMAD R2, R4, UR6, RZ ;  /* 0x0000000604027c24 */ /* 0x003fca000f8e02ff */
[----:B------:R-:W-:-:S13]  /*0190*/  ISETP.GE.U32.AND P0, PT, R2, UR7, PT ;  /* 0x0000000702007c0c */ /* 0x000fda000bf06070 */
[C---:B------:R-:W-:Y:S01]  /*01a0*/  @!P0 IADD3 R0, PT, PT, R2.reuse, UR5, RZ ;  /* 0x0000000502008c10 */ /* 0x040fe2000fffe0ff */
[----:B------:R-:W-:Y:S01]  /*01b0*/  UMOV UR5, UR6 ;  /* 0x0000000600057c82 */ /* 0x000fe20008000000 */
[----:B------:R-:W-:Y:S02]  /*01c0*/  @!P0 LEA R2, R2, UR4, 0x2 ;  /* 0x0000000402028c11 */ /* 0x000fe4000f8e10ff */
[----:B------:R-:W-:-:S03]  /*01d0*/  @!P0 LEA R0, R0, UR4, 0x2 ;  /* 0x0000000400008c11 */ /* 0x000fc6000f8e10ff */
[----:B------:R-:W-:Y:S04]  /*01e0*/  @!P0 LDS R3, [R2] ;  /* 0x0000000002038984 */ /* 0x000fe80000000800 */
[----:B------:R-:W0:Y:S02]  /*01f0*/  @!P0 LDS R0, [R0] ;  /* 0x0000000000008984 */ /* 0x000e240000000800 */
[----:B0-----:R-:W-:-:S05]  /*0200*/  @!P0 IADD3 R3, PT, PT, R0, R3, RZ ;  /* 0x0000000300038210 */ /* 0x001fca0007ffe0ff */
[----:B------:R1:W-:Y:S01]  /*0210*/  @!P0 STS [R2], R3 ;  /* 0x0000000302008388 */ /* 0x0003e20000000800 */
[----:B------:R-:W-:Y:S06]  /*0220*/  BAR.SYNC.DEFER_BLOCKING 0x0 ;  /* 0x0000000000007b1d */ /* 0x000fec0000010000 */
[----:B------:R-:W-:Y:S05]  /*0230*/  BRA.U !UP0, `(.L_x_1) ;  /* 0xfffffffd08c87547 */ /* 0x000fea000b83ffff */
.L_x_0:
[----:B------:R-:W-:Y:S05]  /*0240*/  @P1 EXIT ;  /* 0x000000000000194d */ /* 0x000fea0003800000 */
[----:B------:R-:W2:Y:S01]  /*0250*/  S2UR UR5, SR_CgaCtaId ;  /* 0x00000000000579c3 */ /* 0x000ea20000008800 */
[----:B------:R-:W-:-:S07]  /*0260*/  UMOV UR4, 0x400 ;  /* 0x0000040000047882 */ /* 0x000fce0000000000 */
[----:B01----:R-:W0:Y:S01]  /*0270*/  LDC.64 R2, c[0x0][0x380] ;  /* 0x0000e000ff027b82 */ /* 0x003e220000000a00 */
[----:B--2---:R-:W-:Y:S01]  /*0280*/  ULEA UR4, UR5, UR4, 0x18 ;  /* 0x0000000405047291 */ /* 0x004fe2000f8ec0ff */
[----:B0-----:R-:W-:-:S08]  /*0290*/  IMAD.WIDE.U32 R2, R5, 0x4, R2 ;  /* 0x0000000405027825 */ /* 0x001fd000078e0002 */
[----:B------:R-:W0:Y:S04]  /*02a0*/  LDS R7, [UR4] ;  /* 0x00000004ff077984 */ /* 0x000e280008000800 */
[----:B0-----:R-:W-:Y:S01]  /*02b0*/  STG.E desc[UR8][R2.64], R7 ;  /* 0x0000000702007986 */ /* 0x001fe2000c101908 */
[----:B------:R-:W-:Y:S05]  /*02c0*/  EXIT ;  /* 0x000000000000794d */ /* 0x000fea0003800000 */
.L_x_2:
[----:B------:R-:W-:-:S00]  /*02d0*/  BRA `(.L_x_2) ;  /* 0xfffffffc00fc7947 */ /* 0x000fc0000383ffff */
[----:B------:R-:W-:-:S00]  /*02e0*/  NOP ;  /* 0x0000000000007918 */ /* 0x000fc00000000000 */
        /* <DEDUP_REMOVED lines=9> */
.L_x_3:


//--------------------- .nv.shared._Z9addKernelPiS_ --------------------------
	.section	.nv.shared._Z9addKernelPiS_,"aw",@nobits
	.sectionflags	@""
	.align	16
	.zero		1024


//--------------------- .nv.shared.reserved.0     --------------------------
	.section	.nv.shared.reserved.0,"aw",@nobits
	.weak		__nv_reservedSMEM_offset_0_alias
	.size		__nv_reservedSMEM_offset_0_alias, 0, 64
	.other		__nv_reservedSMEM_offset_0_alias,@"STO_CUDA_RESERVED_SHARED STV_DEFAULT"
__nv_reservedSMEM_offset_0_alias:
	.zero		0
	.zero		64


//--------------------- .nv.constant0._Z9addKernelPiS_ --------------------------
	.section	.nv.constant0._Z9addKernelPiS_,"a",@progbits
	.sectionflags	@""
	.align	4
.nv.constant0._Z9addKernelPiS_:
	.zero		912


//--------------------- SYMBOLS --------------------------

	.type		.nv.reservedSmem.offset0,@object
	.size		.nv.reservedSmem.offset0,0x4
	.type		.nv.reservedSmem.cap,@object
	.size		.nv.reservedSmem.cap,0x4
